	.headerflags	@"EF_CUDA_TEXMODE_UNIFIED EF_CUDA_64BIT_ADDRESS EF_CUDA_ACCELERATORS EF_CUDA_SM90 EF_CUDA_VIRTUAL_SM(EF_CUDA_SM90)"
	.elftype	@"ET_EXEC"


//--------------------- .nv.info                  --------------------------
	.section	.nv.info,"",@"SHT_CUDA_INFO"
	.align	4


	//----- nvinfo : EIATTR_REGCOUNT
	.align		4
        /*0000*/ 	.byte	0x04, 0x2f
        /*0002*/ 	.short	(.L_1 - .L_0)
	.align		4
.L_0:
        /*0004*/ 	.word	index@(triton_poi_fused__to_copy_arange_clamp_mul_sub_23)
        /*0008*/ 	.word	0x0000000a


	//----- nvinfo : EIATTR_MIN_STACK_SIZE
	.align		4
.L_1:
        /*000c*/ 	.byte	0x04, 0x12
        /*000e*/ 	.short	(.L_3 - .L_2)
	.align		4
.L_2:
        /*0010*/ 	.word	index@(triton_poi_fused__to_copy_arange_clamp_mul_sub_23)
        /*0014*/ 	.word	0x00000000


	//----- nvinfo : EIATTR_FRAME_SIZE
	.align		4
.L_3:
        /*0018*/ 	.byte	0x04, 0x11
        /*001a*/ 	.short	(.L_5 - .L_4)
	.align		4
.L_4:
        /*001c*/ 	.word	index@(triton_poi_fused__to_copy_arange_clamp_mul_sub_23)
        /*0020*/ 	.word	0x00000000


	//----- nvinfo : EIATTR_MIN_STACK_SIZE
	.align		4
.L_5:
        /*0024*/ 	.byte	0x04, 0x12
        /*0026*/ 	.short	(.L_7 - .L_6)
	.align		4
.L_6:
        /*0028*/ 	.word	index@(triton_poi_fused__to_copy_arange_clamp_mul_sub_23)
        /*002c*/ 	.word	0x00000000
.L_7:


//--------------------- .nv.info.triton_poi_fused__to_copy_arange_clamp_mul_sub_23 --------------------------
	.section	.nv.info.triton_poi_fused__to_copy_arange_clamp_mul_sub_23,"",@"SHT_CUDA_INFO"
	.sectionflags	@""
	.align	4


	//----- nvinfo : EIATTR_CUDA_API_VERSION
	.align		4
        /*0000*/ 	.byte	0x04, 0x37
        /*0002*/ 	.short	(.L_9 - .L_8)
.L_8:
        /*0004*/ 	.word	0x0000007c


	//----- nvinfo : EIATTR_KPARAM_INFO
	.align		4
.L_9:
        /*0008*/ 	.byte	0x04, 0x17
        /*000a*/ 	.short	(.L_11 - .L_10)
.L_10:
        /*000c*/ 	.word	0x00000000
        /*0010*/ 	.short	0x0001
        /*0012*/ 	.short	0x0008
        /*0014*/ 	.byte	0x00, 0xf0, 0x11, 0x00


	//----- nvinfo : EIATTR_KPARAM_INFO
	.align		4
.L_11:
        /*0018*/ 	.byte	0x04, 0x17
        /*001a*/ 	.short	(.L_13 - .L_12)
.L_12:
        /*001c*/ 	.word	0x00000000
        /*0020*/ 	.short	0x0000
        /*0022*/ 	.short	0x0000
        /*0024*/ 	.byte	0x00, 0xf4, 0x21, 0x00


	//----- nvinfo : EIATTR_SPARSE_MMA_MASK
	.align		4
.L_13:
        /*0028*/ 	.byte	0x03, 0x50
        /*002a*/ 	.short	0x0000


	//----- nvinfo : EIATTR_MAXREG_COUNT
	.align		4
        /*002c*/ 	.byte	0x03, 0x1b
        /*002e*/ 	.short	0x00ff


	//----- nvinfo : EIATTR_EXIT_INSTR_OFFSETS
	.align		4
        /*0030*/ 	.byte	0x04, 0x1c
        /*0032*/ 	.short	(.L_15 - .L_14)


	//   ....[0]....
.L_14:
        /*0034*/ 	.word	0x000000e0


	//   ....[1]....
        /*0038*/ 	.word	0x00000110


	//----- nvinfo : EIATTR_REQNTID
	.align		4
.L_15:
        /*003c*/ 	.byte	0x04, 0x10
        /*003e*/ 	.short	(.L_17 - .L_16)
.L_16:
        /*0040*/ 	.word	0x00000020
        /*0044*/ 	.word	0x00000001
        /*0048*/ 	.word	0x00000001


	//----- nvinfo : EIATTR_CBANK_PARAM_SIZE
	.align		4
.L_17:
        /*004c*/ 	.byte	0x03, 0x19
        /*004e*/ 	.short	0x000c


	//----- nvinfo : EIATTR_PARAM_CBANK
	.align		4
        /*0050*/ 	.byte	0x04, 0x0a
        /*0052*/ 	.short	(.L_19 - .L_18)
	.align		4
.L_18:
        /*0054*/ 	.word	index@(.nv.constant0.triton_poi_fused__to_copy_arange_clamp_mul_sub_23)
        /*0058*/ 	.short	0x0210
        /*005a*/ 	.short	0x000c


	//----- nvinfo : EIATTR_SW_WAR
	.align		4
.L_19:
        /*005c*/ 	.byte	0x04, 0x36
        /*005e*/ 	.short	(.L_21 - .L_20)
.L_20:
        /*0060*/ 	.word	0x00000008
.L_21:


//--------------------- .nv.callgraph             --------------------------
	.section	.nv.callgraph,"",@"SHT_CUDA_CALLGRAPH"
	.align	4
	.sectionentsize	8
	.align		4
        /*0000*/ 	.word	0x00000000
	.align		4
        /*0004*/ 	.word	0xffffffff
	.align		4
        /*0008*/ 	.word	0x00000000
	.align		4
        /*000c*/ 	.word	0xfffffffe
	.align		4
        /*0010*/ 	.word	0x00000000
	.align		4
        /*0014*/ 	.word	0xfffffffd
	.align		4
        /*0018*/ 	.word	0x00000000
	.align		4
        /*001c*/ 	.word	0xfffffffc


//--------------------- .text.triton_poi_fused__to_copy_arange_clamp_mul_sub_23 --------------------------
	.section	.text.triton_poi_fused__to_copy_arange_clamp_mul_sub_23,"ax",@progbits
	.align	128
        .global         triton_poi_fused__to_copy_arange_clamp_mul_sub_23
        .type           triton_poi_fused__to_copy_arange_clamp_mul_sub_23,@function
        .size           triton_poi_fused__to_copy_arange_clamp_mul_sub_23,(.L_x_1 - triton_poi_fused__to_copy_arange_clamp_mul_sub_23)
        .other          triton_poi_fused__to_copy_arange_clamp_mul_sub_23,@"STO_CUDA_ENTRY STV_DEFAULT"
triton_poi_fused__to_copy_arange_clamp_mul_sub_23:
.text.triton_poi_fused__to_copy_arange_clamp_mul_sub_23:
[----:B------:R-:W0:Y:S02]  /*0000*/  LDC R1, c[0x0][0x28] ;  /* 0x00000a00ff017b82 */ /* 0x000e240000000800 */
[----:B------:R-:W1:Y:S01]  /*0010*/  S2R R0, SR_TID.X ;  /* 0x0000000000007919 */ /* 0x000e620000002100 */
[----:B------:R-:W2:Y:S01]  /*0020*/  LDC.64 R2, c[0x0][0x210] ;  /* 0x00008400ff027b82 */ /* 0x000ea20000000a00 */
[----:B------:R-:W3:Y:S01]  /*0030*/  S2R R5, SR_CTAID.X ;  /* 0x0000000000057919 */ /* 0x000ee20000002500 */
[----:B-1----:R-:W-:-:S05]  /*0040*/  LOP3.LUT R0, R0, 0x1f, RZ, 0xc0, !PT ;  /* 0x0000001f00007812 */ /* 0x002fca00078ec0ff */
[----:B---3--:R-:W-:-:S04]  /*0050*/  IMAD R5, R5, 0x20, R0 ;  /* 0x0000002005057824 */ /* 0x008fc800078e0200 */
[C---:B--2---:R-:W-:Y:S01]  /*0060*/  IMAD.WIDE R2, R5.reuse, 0x4, R2 ;  /* 0x0000000405027825 */ /* 0x044fe200078e0202 */
[----:B------:R-:W-:Y:S02]  /*0070*/  I2FP.F32.S32 R0, R5 ;  /* 0x0000000500007245 */ /* 0x000fe40000201400 */
[----:B------:R-:W-:-:S03]  /*0080*/  ISETP.GE.AND P0, PT, R5, 0x18, PT ;  /* 0x000000180500780c */ /* 0x000fc60003f06270 */
[----:B------:R-:W-:-:S05]  /*0090*/  FMUL R0, R0, 2.4347825050354003906 ;  /* 0x401bd37a00007820 */ /* 0x000fca0000400000 */
[----:B------:R-:W-:-:S04]  /*00a0*/  FMNMX R0, RZ, R0, !PT ;  /* 0x00000000ff007209 */ /* 0x000fc80007800000 */
[----:B------:R-:W1:Y:S02]  /*00b0*/  F2I.TRUNC.NTZ R4, R0 ;  /* 0x0000000000047305 */ /* 0x000e64000020f100 */
[----:B-1----:R-:W-:-:S05]  /*00c0*/  I2FP.F32.S32 R7, R4 ;  /* 0x0000000400077245 */ /* 0x002fca0000201400 */
[----:B------:R-:W-:Y:S01]  /*00d0*/  FADD.SAT R7, R0, -R7 ;  /* 0x8000000700077221 */ /* 0x000fe20000002000 */
[----:B------:R-:W-:Y:S06]  /*00e0*/  @P0 EXIT ;  /* 0x000000000000094d */ /* 0x000fec0003800000 */
[----:B------:R-:W-:Y:S02]  /*00f0*/  ULDC.64 UR4, c[0x0][0x208] ;  /* 0x0000820000047ab9 */ /* 0x000fe40000000a00 */
[----:B------:R-:W-:Y:S01]  /*0100*/  STG.E desc[UR4][R2.64], R7 ;  /* 0x0000000702007986 */ /* 0x000fe2000c101904 */
[----:B------:R-:W-:Y:S05]  /*0110*/  EXIT ;  /* 0x000000000000794d */ /* 0x000fea0003800000 */
.L_x_0:
[----:B------:R-:W-:-:S00]  /*0120*/  BRA `(.L_x_0) ;  /* 0xfffffffc00fc7947 */ /* 0x000fc0000383ffff */
[----:B------:R-:W-:-:S00]  /*0130*/  NOP ;  /* 0x0000000000007918 */ /* 0x000fc00000000000 */
        /* <DEDUP_REMOVED lines=12> */
.L_x_1:


//--------------------- .nv.constant0.triton_poi_fused__to_copy_arange_clamp_mul_sub_23 --------------------------
	.section	.nv.constant0.triton_poi_fused__to_copy_arange_clamp_mul_sub_23,"a",@progbits
	.sectionflags	@""
	.align	4
.nv.constant0.triton_poi_fused__to_copy_arange_clamp_mul_sub_23:
	.zero		540
